	.headerflags	@"EF_CUDA_TEXMODE_UNIFIED EF_CUDA_64BIT_ADDRESS EF_CUDA_ACCELERATORS EF_CUDA_SM90 EF_CUDA_VIRTUAL_SM(EF_CUDA_SM90)"
	.elftype	@"ET_EXEC"


//--------------------- .nv.info                  --------------------------
	.section	.nv.info,"",@"SHT_CUDA_INFO"
	.align	4


	//----- nvinfo : EIATTR_REGCOUNT
	.align		4
        /*0000*/ 	.byte	0x04, 0x2f
        /*0002*/ 	.short	(.L_2 - .L_1)
	.align		4
.L_1:
        /*0004*/ 	.word	index@(triton_poi_fused__to_copy_add_arange_clamp_floor_mul_40)
        /*0008*/ 	.word	0x00000008


	//----- nvinfo : EIATTR_MIN_STACK_SIZE
	.align		4
.L_2:
        /*000c*/ 	.byte	0x04, 0x12
        /*000e*/ 	.short	(.L_4 - .L_3)
	.align		4
.L_3:
        /*0010*/ 	.word	index@(triton_poi_fused__to_copy_add_arange_clamp_floor_mul_40)
        /*0014*/ 	.word	0x00000000


	//----- nvinfo : EIATTR_FRAME_SIZE
	.align		4
.L_4:
        /*0018*/ 	.byte	0x04, 0x11
        /*001a*/ 	.short	(.L_6 - .L_5)
	.align		4
.L_5:
        /*001c*/ 	.word	index@(triton_poi_fused__to_copy_add_arange_clamp_floor_mul_40)
        /*0020*/ 	.word	0x00000000


	//----- nvinfo : EIATTR_MIN_STACK_SIZE
	.align		4
.L_6:
        /*0024*/ 	.byte	0x04, 0x12
        /*0026*/ 	.short	(.L_8 - .L_7)
	.align		4
.L_7:
        /*0028*/ 	.word	index@(triton_poi_fused__to_copy_add_arange_clamp_floor_mul_40)
        /*002c*/ 	.word	0x00000000
.L_8:


//--------------------- .nv.info.triton_poi_fused__to_copy_add_arange_clamp_floor_mul_40 --------------------------
	.section	.nv.info.triton_poi_fused__to_copy_add_arange_clamp_floor_mul_40,"",@"SHT_CUDA_INFO"
	.sectionflags	@""
	.align	4


	//----- nvinfo : EIATTR_CUDA_API_VERSION
	.align		4
        /*0000*/ 	.byte	0x04, 0x37
        /*0002*/ 	.short	(.L_10 - .L_9)
.L_9:
        /*0004*/ 	.word	0x0000007c


	//----- nvinfo : EIATTR_KPARAM_INFO
	.align		4
.L_10:
        /*0008*/ 	.byte	0x04, 0x17
        /*000a*/ 	.short	(.L_12 - .L_11)
.L_11:
        /*000c*/ 	.word	0x00000000
        /*0010*/ 	.short	0x0001
        /*0012*/ 	.short	0x0008
        /*0014*/ 	.byte	0x00, 0xf0, 0x11, 0x00


	//----- nvinfo : EIATTR_KPARAM_INFO
	.align		4
.L_12:
        /*0018*/ 	.byte	0x04, 0x17
        /*001a*/ 	.short	(.L_14 - .L_13)
.L_13:
        /*001c*/ 	.word	0x00000000
        /*0020*/ 	.short	0x0000
        /*0022*/ 	.short	0x0000
        /*0024*/ 	.byte	0x00, 0xf4, 0x21, 0x00


	//----- nvinfo : EIATTR_SPARSE_MMA_MASK
	.align		4
.L_14:
        /*0028*/ 	.byte	0x03, 0x50
        /*002a*/ 	.short	0x0000


	//----- nvinfo : EIATTR_MAXREG_COUNT
	.align		4
        /*002c*/ 	.byte	0x03, 0x1b
        /*002e*/ 	.short	0x00ff


	//----- nvinfo : EIATTR_EXIT_INSTR_OFFSETS
	.align		4
        /*0030*/ 	.byte	0x04, 0x1c
        /*0032*/ 	.short	(.L_16 - .L_15)


	//   ....[0]....
.L_15:
        /*0034*/ 	.word	0x000000f0


	//   ....[1]....
        /*0038*/ 	.word	0x00000130


	//----- nvinfo : EIATTR_REQNTID
	.align		4
.L_16:
        /*003c*/ 	.byte	0x04, 0x10
        /*003e*/ 	.short	(.L_18 - .L_17)
.L_17:
        /*0040*/ 	.word	0x00000020
        /*0044*/ 	.word	0x00000001
        /*0048*/ 	.word	0x00000001


	//----- nvinfo : EIATTR_CBANK_PARAM_SIZE
	.align		4
.L_18:
        /*004c*/ 	.byte	0x03, 0x19
        /*004e*/ 	.short	0x000c


	//----- nvinfo : EIATTR_PARAM_CBANK
	.align		4
        /*0050*/ 	.byte	0x04, 0x0a
        /*0052*/ 	.short	(.L_20 - .L_19)
	.align		4
.L_19:
        /*0054*/ 	.word	index@(.nv.constant0.triton_poi_fused__to_copy_add_arange_clamp_floor_mul_40)
        /*0058*/ 	.short	0x0210
        /*005a*/ 	.short	0x000c


	//----- nvinfo : EIATTR_SW_WAR
	.align		4
.L_20:
        /*005c*/ 	.byte	0x04, 0x36
        /*005e*/ 	.short	(.L_22 - .L_21)
.L_21:
        /*0060*/ 	.word	0x00000008
.L_22:


//--------------------- .nv.callgraph             --------------------------
	.section	.nv.callgraph,"",@"SHT_CUDA_CALLGRAPH"
	.align	4
	.sectionentsize	8
	.align		4
        /*0000*/ 	.word	0x00000000
	.align		4
        /*0004*/ 	.word	0xffffffff
	.align		4
        /*0008*/ 	.word	0x00000000
	.align		4
        /*000c*/ 	.word	0xfffffffe
	.align		4
        /*0010*/ 	.word	0x00000000
	.align		4
        /*0014*/ 	.word	0xfffffffd
	.align		4
        /*0018*/ 	.word	0x00000000
	.align		4
        /*001c*/ 	.word	0xfffffffc


//--------------------- .nv.constant4             --------------------------
	.section	.nv.constant4,"a",@progbits
	.align	8
	.align		8
.nv.constant4:
        /*0000*/ 	.dword	_$_str


//--------------------- .text.triton_poi_fused__to_copy_add_arange_clamp_floor_mul_40 --------------------------
	.section	.text.triton_poi_fused__to_copy_add_arange_clamp_floor_mul_40,"ax",@progbits
	.align	128
        .global         triton_poi_fused__to_copy_add_arange_clamp_floor_mul_40
        .type           triton_poi_fused__to_copy_add_arange_clamp_floor_mul_40,@function
        .size           triton_poi_fused__to_copy_add_arange_clamp_floor_mul_40,(.L_x_1 - triton_poi_fused__to_copy_add_arange_clamp_floor_mul_40)
        .other          triton_poi_fused__to_copy_add_arange_clamp_floor_mul_40,@"STO_CUDA_ENTRY STV_DEFAULT"
triton_poi_fused__to_copy_add_arange_clamp_floor_mul_40:
.text.triton_poi_fused__to_copy_add_arange_clamp_floor_mul_40:
[----:B------:R-:W0:Y:S02]  /*0000*/  LDC R1, c[0x0][0x28] ;  /* 0x00000a00ff017b82 */ /* 0x000e240000000800 */
[----:B------:R-:W1:Y:S01]  /*0010*/  S2R R2, SR_TID.X ;  /* 0x0000000000027919 */ /* 0x000e620000002100 */
[----:B------:R-:W2:Y:S01]  /*0020*/  LDC.64 R4, c[0x0][0x210] ;  /* 0x00008400ff047b82 */ /* 0x000ea20000000a00 */
[----:B------:R-:W3:Y:S01]  /*0030*/  S2R R3, SR_CTAID.X ;  /* 0x0000000000037919 */ /* 0x000ee20000002500 */
[C---:B-1----:R-:W-:Y:S02]  /*0040*/  LOP3.LUT R0, R2.reuse, 0xf, RZ, 0xc0, !PT ;  /* 0x0000000f02007812 */ /* 0x042fe400078ec0ff */
[----:B------:R-:W-:-:S03]  /*0050*/  LOP3.LUT P0, RZ, R2, 0x10, RZ, 0xc0, !PT ;  /* 0x0000001002ff7812 */ /* 0x000fc6000780c0ff */
[----:B---3--:R-:W-:-:S04]  /*0060*/  IMAD R3, R3, 0x10, R0 ;  /* 0x0000001003037824 */ /* 0x008fc800078e0200 */
[C---:B--2---:R-:W-:Y:S01]  /*0070*/  IMAD.WIDE R4, R3.reuse, 0x8, R4 ;  /* 0x0000000803047825 */ /* 0x044fe200078e0204 */
[----:B------:R-:W-:Y:S02]  /*0080*/  I2FP.F32.S32 R0, R3 ;  /* 0x0000000300007245 */ /* 0x000fe40000201400 */
[----:B------:R-:W-:-:S03]  /*0090*/  ISETP.LT.AND P0, PT, R3, 0x10, !P0 ;  /* 0x000000100300780c */ /* 0x000fc60004701270 */
[----:B------:R-:W-:-:S06]  /*00a0*/  FMUL R0, R0, 0.46666666865348815918 ;  /* 0x3eeeeeef00007820 */ /* 0x000fcc0000400000 */
[----:B------:R-:W1:Y:S02]  /*00b0*/  F2I.FTZ.FLOOR.NTZ R0, R0 ;  /* 0x0000000000007305 */ /* 0x000e640000217100 */
[----:B-1----:R-:W-:-:S04]  /*00c0*/  VIMNMX R2, R0, -0x1, !PT ;  /* 0xffffffff00027848 */ /* 0x002fc80007fe0100 */
[----:B------:R-:W-:-:S05]  /*00d0*/  VIMNMX R2, R2, 0x6, PT ;  /* 0x0000000602027848 */ /* 0x000fca0003fe0100 */
[----:B------:R-:W-:Y:S01]  /*00e0*/  VIADD R2, R2, 0x1 ;  /* 0x0000000102027836 */ /* 0x000fe20000000000 */
[----:B------:R-:W-:Y:S06]  /*00f0*/  @!P0 EXIT ;  /* 0x000000000000894d */ /* 0x000fec0003800000 */
[----:B------:R-:W-:Y:S01]  /*0100*/  IMAD.MOV.U32 R3, RZ, RZ, RZ ;  /* 0x000000ffff037224 */ /* 0x000fe200078e00ff */
[----:B------:R-:W-:-:S04]  /*0110*/  ULDC.64 UR4, c[0x0][0x208] ;  /* 0x0000820000047ab9 */ /* 0x000fc80000000a00 */
[----:B------:R-:W-:Y:S01]  /*0120*/  STG.E.64 desc[UR4][R4.64], R2 ;  /* 0x0000000204007986 */ /* 0x000fe2000c101b04 */
[----:B------:R-:W-:Y:S05]  /*0130*/  EXIT ;  /* 0x000000000000794d */ /* 0x000fea0003800000 */
.L_x_0:
[----:B------:R-:W-:-:S00]  /*0140*/  BRA `(.L_x_0) ;  /* 0xfffffffc00fc7947 */ /* 0x000fc0000383ffff */
[----:B------:R-:W-:-:S00]  /*0150*/  NOP ;  /* 0x0000000000007918 */ /* 0x000fc00000000000 */
        /* <DEDUP_REMOVED lines=10> */
.L_x_1:


//--------------------- .nv.global.init           --------------------------
	.section	.nv.global.init,"aw",@progbits
.nv.global.init:
	.type		_$_str,@object
	.size		_$_str,(.L_0 - _$_str)
_$_str:
        /*0000*/ 	.byte	0x5f, 0x5f, 0x43, 0x55, 0x44, 0x41, 0x5f, 0x46, 0x54, 0x5a, 0x00
.L_0:


//--------------------- .nv.constant0.triton_poi_fused__to_copy_add_arange_clamp_floor_mul_40 --------------------------
	.section	.nv.constant0.triton_poi_fused__to_copy_add_arange_clamp_floor_mul_40,"a",@progbits
	.sectionflags	@""
	.align	4
.nv.constant0.triton_poi_fused__to_copy_add_arange_clamp_floor_mul_40:
	.zero		540
